//
// Generated by NVIDIA NVVM Compiler
//
// Compiler Build ID: CL-36424714
// Cuda compilation tools, release 13.0, V13.0.88
// Based on NVVM 20.0.0
//

.version 9.0
.target sm_100
.address_size 64

	// .globl	_Z13inside_kernelPciPi
// _ZZ14history_kernelPciPiE17histogram_private has been demoted

.visible .entry _Z13inside_kernelPciPi(
	.param .u64 .ptr .align 1 _Z13inside_kernelPciPi_param_0,
	.param .u32 _Z13inside_kernelPciPi_param_1,
	.param .u64 .ptr .align 1 _Z13inside_kernelPciPi_param_2
)
{


	ret;

}
	// .globl	_Z14history_kernelPciPi
.visible .entry _Z14history_kernelPciPi(
	.param .u64 .ptr .align 1 _Z14history_kernelPciPi_param_0,
	.param .u32 _Z14history_kernelPciPi_param_1,
	.param .u64 .ptr .align 1 _Z14history_kernelPciPi_param_2
)
{
	.reg .pred 	%p<6>;
	.reg .b16 	%rs<4>;
	.reg .b32 	%r<22>;
	.reg .b64 	%rd<9>;
	// demoted variable
	.shared .align 4 .b8 _ZZ14history_kernelPciPiE17histogram_private[28];
	ld.param.u64 	%rd2, [_Z14history_kernelPciPi_param_0];
	ld.param.u32 	%r8, [_Z14history_kernelPciPi_param_1];
	ld.param.u64 	%rd3, [_Z14history_kernelPciPi_param_2];
	mov.u32 	%r1, %tid.x;
	setp.gt.u32 	%p1, %r1, 6;
	shl.b32 	%r9, %r1, 2;
	mov.u32 	%r10, _ZZ14history_kernelPciPiE17histogram_private;
	add.s32 	%r2, %r10, %r9;
	@%p1 bra 	$L__BB1_2;
	mov.b32 	%r11, 0;
	st.shared.u32 	[%r2], %r11;
$L__BB1_2:
	bar.sync 	0;
	mov.u32 	%r12, %ctaid.x;
	mov.u32 	%r3, %ntid.x;
	mad.lo.s32 	%r21, %r12, %r3, %r1;
	setp.ge.s32 	%p2, %r21, %r8;
	@%p2 bra 	$L__BB1_7;
	cvta.to.global.u64 	%rd1, %rd2;
	mov.u32 	%r13, %nctaid.x;
	mul.lo.s32 	%r5, %r3, %r13;
$L__BB1_4:
	cvt.s64.s32 	%rd4, %r21;
	add.s64 	%rd5, %rd1, %rd4;
	ld.global.u8 	%rs2, [%rd5];
	add.s16 	%rs1, %rs2, -97;
	and.b16  	%rs3, %rs1, 255;
	setp.gt.u16 	%p3, %rs3, 25;
	@%p3 bra 	$L__BB1_6;
	cvt.u32.u16 	%r14, %rs1;
	and.b32  	%r15, %r14, 252;
	add.s32 	%r17, %r10, %r15;
	atom.shared.add.u32 	%r18, [%r17], 1;
$L__BB1_6:
	add.s32 	%r21, %r21, %r5;
	setp.lt.s32 	%p4, %r21, %r8;
	@%p4 bra 	$L__BB1_4;
$L__BB1_7:
	setp.gt.u32 	%p5, %r1, 6;
	@%p5 bra 	$L__BB1_9;
	cvta.to.global.u64 	%rd6, %rd3;
	mul.wide.u32 	%rd7, %r1, 4;
	add.s64 	%rd8, %rd6, %rd7;
	ld.shared.u32 	%r19, [%r2];
	atom.global.add.u32 	%r20, [%rd8], %r19;
$L__BB1_9:
	ret;

}


// ===== COMPILED SASS (sm_100) =====

	.target	sm_100

	.elftype	@"ET_EXEC"


//--------------------- .note.nv.tkinfo           --------------------------
	.section	.note.nv.tkinfo,"",@"SHT_NOTE"
	.sectionflags	@"SHF_NOTE_NV_TKINFO"
	.tkinfo
        /*0018*/ 	.word	0x00000002
        /*0030*/ 	.string	""
        /*0030*/ 	.string	"ptxas"
        /*0030*/ 	.string	"Cuda compilation tools, release 13.0, V13.0.88"
        /*0030*/ 	.string	"Build cuda_13.0.r13.0/compiler.36424714_0"
        /*0030*/ 	.string	"-arch sm_100 -m 64 "



//--------------------- .note.nv.cuinfo           --------------------------
	.section	.note.nv.cuinfo,"",@"SHT_NOTE"
	.sectionflags	@"SHF_NOTE_NV_CUINFO"
        /*0018*/ 	.short	0x0002
        /*001a*/ 	.short	0x0064
        /*001c*/ 	.short	0x0082
	.zero		2


//--------------------- .nv.info                  --------------------------
	.section	.nv.info,"",@"SHT_CUDA_INFO"
	.align	4


	//----- nvinfo : EIATTR_REGCOUNT
	.align		4
        /*0000*/ 	.byte	0x04, 0x2f
        /*0002*/ 	.short	(.L_1 - .L_0)
	.align		4
.L_0:
        /*0004*/ 	.word	index@(_Z13inside_kernelPciPi)
        /*0008*/ 	.word	0x00000004


	//----- nvinfo : EIATTR_FRAME_SIZE
	.align		4
.L_1:
        /*000c*/ 	.byte	0x04, 0x11
        /*000e*/ 	.short	(.L_3 - .L_2)
	.align		4
.L_2:
        /*0010*/ 	.word	index@(_Z13inside_kernelPciPi)
        /*0014*/ 	.word	0x00000000


	//----- nvinfo : EIATTR_REGCOUNT
	.align		4
.L_3:
        /*0018*/ 	.byte	0x04, 0x2f
        /*001a*/ 	.short	(.L_5 - .L_4)
	.align		4
.L_4:
        /*001c*/ 	.word	index@(_Z14history_kernelPciPi)
        /*0020*/ 	.word	0x0000000b


	//----- nvinfo : EIATTR_FRAME_SIZE
	.align		4
.L_5:
        /*0024*/ 	.byte	0x04, 0x11
        /*0026*/ 	.short	(.L_7 - .L_6)
	.align		4
.L_6:
        /*0028*/ 	.word	index@(_Z14history_kernelPciPi)
        /*002c*/ 	.word	0x00000000


	//----- nvinfo : EIATTR_MIN_STACK_SIZE
	.align		4
.L_7:
        /*0030*/ 	.byte	0x04, 0x12
        /*0032*/ 	.short	(.L_9 - .L_8)
	.align		4
.L_8:
        /*0034*/ 	.word	index@(_Z14history_kernelPciPi)
        /*0038*/ 	.word	0x00000000


	//----- nvinfo : EIATTR_MIN_STACK_SIZE
	.align		4
.L_9:
        /*003c*/ 	.byte	0x04, 0x12
        /*003e*/ 	.short	(.L_11 - .L_10)
	.align		4
.L_10:
        /*0040*/ 	.word	index@(_Z13inside_kernelPciPi)
        /*0044*/ 	.word	0x00000000
.L_11:


//--------------------- .nv.compat                --------------------------
	.section	.nv.compat,"",@"SHT_CUDA_COMPAT_INFO"
	.align	4
        /*0000*/ 	.byte	0x02, 0x09, 0x00, 0x00, 0x02, 0x02, 0x01, 0x00, 0x02, 0x05, 0x05, 0x00, 0x03, 0x07, 0x01, 0x01
        /*0010*/ 	.byte	0x02, 0x03, 0x00, 0x00, 0x02, 0x06, 0x01, 0x00, 0x04, 0x0b, 0x08, 0x00, 0x09, 0x00, 0x00, 0x00
        /*0020*/ 	.byte	0x00, 0x00, 0x00, 0x00


//--------------------- .nv.info._Z14history_kernelPciPi --------------------------
	.section	.nv.info._Z14history_kernelPciPi,"",@"SHT_CUDA_INFO"
	.sectionflags	@""
	.align	4


	//----- nvinfo : EIATTR_CUDA_API_VERSION
	.align		4
        /*0000*/ 	.byte	0x04, 0x37
        /*0002*/ 	.short	(.L_13 - .L_12)
.L_12:
        /*0004*/ 	.word	0x00000082


	//----- nvinfo : EIATTR_KPARAM_INFO
	.align		4
.L_13:
        /*0008*/ 	.byte	0x04, 0x17
        /*000a*/ 	.short	(.L_15 - .L_14)
.L_14:
        /*000c*/ 	.word	0x00000000
        /*0010*/ 	.short	0x0002
        /*0012*/ 	.short	0x0010
        /*0014*/ 	.byte	0x00, 0xf5, 0x21, 0x00


	//----- nvinfo : EIATTR_KPARAM_INFO
	.align		4
.L_15:
        /*0018*/ 	.byte	0x04, 0x17
        /*001a*/ 	.short	(.L_17 - .L_16)
.L_16:
        /*001c*/ 	.word	0x00000000
        /*0020*/ 	.short	0x0001
        /*0022*/ 	.short	0x0008
        /*0024*/ 	.byte	0x00, 0xf0, 0x11, 0x00


	//----- nvinfo : EIATTR_KPARAM_INFO
	.align		4
.L_17:
        /*0028*/ 	.byte	0x04, 0x17
        /*002a*/ 	.short	(.L_19 - .L_18)
.L_18:
        /*002c*/ 	.word	0x00000000
        /*0030*/ 	.short	0x0000
        /*0032*/ 	.short	0x0000
        /*0034*/ 	.byte	0x00, 0xf5, 0x21, 0x00


	//----- nvinfo : EIATTR_SPARSE_MMA_MASK
	.align		4
.L_19:
        /*0038*/ 	.byte	0x03, 0x50
        /*003a*/ 	.short	0x0000


	//----- nvinfo : EIATTR_MAXREG_COUNT
	.align		4
        /*003c*/ 	.byte	0x03, 0x1b
        /*003e*/ 	.short	0x00ff


	//----- nvinfo : EIATTR_NUM_BARRIERS
	.align		4
        /*0040*/ 	.byte	0x02, 0x4c
        /*0042*/ 	.byte	0x01
	.zero		1


	//----- nvinfo : EIATTR_MERCURY_ISA_VERSION
	.align		4
        /*0044*/ 	.byte	0x03, 0x5f
        /*0046*/ 	.short	0x0101


	//----- nvinfo : EIATTR_VRC_CTA_INIT_COUNT
	.align		4
        /*0048*/ 	.byte	0x02, 0x4a
	.zero		1
	.zero		1


	//----- nvinfo : EIATTR_EXIT_INSTR_OFFSETS
	.align		4
        /*004c*/ 	.byte	0x04, 0x1c
        /*004e*/ 	.short	(.L_21 - .L_20)


	//   ....[0]....
.L_20:
        /*0050*/ 	.word	0x00000260


	//   ....[1]....
        /*0054*/ 	.word	0x000002b0


	//----- nvinfo : EIATTR_CRS_STACK_SIZE
	.align		4
.L_21:
        /*0058*/ 	.byte	0x04, 0x1e
        /*005a*/ 	.short	(.L_23 - .L_22)
.L_22:
        /*005c*/ 	.word	0x00000000


	//----- nvinfo : EIATTR_CBANK_PARAM_SIZE
	.align		4
.L_23:
        /*0060*/ 	.byte	0x03, 0x19
        /*0062*/ 	.short	0x0018


	//----- nvinfo : EIATTR_PARAM_CBANK
	.align		4
        /*0064*/ 	.byte	0x04, 0x0a
        /*0066*/ 	.short	(.L_25 - .L_24)
	.align		4
.L_24:
        /*0068*/ 	.word	index@(.nv.constant0._Z14history_kernelPciPi)
        /*006c*/ 	.short	0x0380
        /*006e*/ 	.short	0x0018


	//----- nvinfo : EIATTR_SW_WAR
	.align		4
.L_25:
        /*0070*/ 	.byte	0x04, 0x36
        /*0072*/ 	.short	(.L_27 - .L_26)
.L_26:
        /*0074*/ 	.word	0x00000008
.L_27:


//--------------------- .nv.info._Z13inside_kernelPciPi --------------------------
	.section	.nv.info._Z13inside_kernelPciPi,"",@"SHT_CUDA_INFO"
	.sectionflags	@""
	.align	4


	//----- nvinfo : EIATTR_CUDA_API_VERSION
	.align		4
        /*0000*/ 	.byte	0x04, 0x37
        /*0002*/ 	.short	(.L_29 - .L_28)
.L_28:
        /*0004*/ 	.word	0x00000082


	//----- nvinfo : EIATTR_KPARAM_INFO
	.align		4
.L_29:
        /*0008*/ 	.byte	0x04, 0x17
        /*000a*/ 	.short	(.L_31 - .L_30)
.L_30:
        /*000c*/ 	.word	0x00000000
        /*0010*/ 	.short	0x0002
        /*0012*/ 	.short	0x0010
        /*0014*/ 	.byte	0x00, 0xf5, 0x21, 0x00


	//----- nvinfo : EIATTR_KPARAM_INFO
	.align		4
.L_31:
        /*0018*/ 	.byte	0x04, 0x17
        /*001a*/ 	.short	(.L_33 - .L_32)
.L_32:
        /*001c*/ 	.word	0x00000000
        /*0020*/ 	.short	0x0001
        /*0022*/ 	.short	0x0008
        /*0024*/ 	.byte	0x00, 0xf0, 0x11, 0x00


	//----- nvinfo : EIATTR_KPARAM_INFO
	.align		4
.L_33:
        /*0028*/ 	.byte	0x04, 0x17
        /*002a*/ 	.short	(.L_35 - .L_34)
.L_34:
        /*002c*/ 	.word	0x00000000
        /*0030*/ 	.short	0x0000
        /*0032*/ 	.short	0x0000
        /*0034*/ 	.byte	0x00, 0xf5, 0x21, 0x00


	//----- nvinfo : EIATTR_SPARSE_MMA_MASK
	.align		4
.L_35:
        /*0038*/ 	.byte	0x03, 0x50
        /*003a*/ 	.short	0x0000


	//----- nvinfo : EIATTR_MAXREG_COUNT
	.align		4
        /*003c*/ 	.byte	0x03, 0x1b
        /*003e*/ 	.short	0x00ff


	//----- nvinfo : EIATTR_MERCURY_ISA_VERSION
	.align		4
        /*0040*/ 	.byte	0x03, 0x5f
        /*0042*/ 	.short	0x0101


	//----- nvinfo : EIATTR_VRC_CTA_INIT_COUNT
	.align		4
        /*0044*/ 	.byte	0x02, 0x4a
	.zero		1
	.zero		1


	//----- nvinfo : EIATTR_EXIT_INSTR_OFFSETS
	.align		4
        /*0048*/ 	.byte	0x04, 0x1c
        /*004a*/ 	.short	(.L_37 - .L_36)


	//   ....[0]....
.L_36:
        /*004c*/ 	.word	0x00000010


	//----- nvinfo : EIATTR_CBANK_PARAM_SIZE
	.align		4
.L_37:
        /*0050*/ 	.byte	0x03, 0x19
        /*0052*/ 	.short	0x0018


	//----- nvinfo : EIATTR_PARAM_CBANK
	.align		4
        /*0054*/ 	.byte	0x04, 0x0a
        /*0056*/ 	.short	(.L_39 - .L_38)
	.align		4
.L_38:
        /*0058*/ 	.word	index@(.nv.constant0._Z13inside_kernelPciPi)
        /*005c*/ 	.short	0x0380
        /*005e*/ 	.short	0x0018


	//----- nvinfo : EIATTR_SW_WAR
	.align		4
.L_39:
        /*0060*/ 	.byte	0x04, 0x36
        /*0062*/ 	.short	(.L_41 - .L_40)
.L_40:
        /*0064*/ 	.word	0x00000008
.L_41:


//--------------------- .nv.callgraph             --------------------------
	.section	.nv.callgraph,"",@"SHT_CUDA_CALLGRAPH"
	.align	4
	.sectionentsize	8
	.align		4
        /*0000*/ 	.word	0x00000000
	.align		4
        /*0004*/ 	.word	0xffffffff
	.align		4
        /*0008*/ 	.word	0x00000000
	.align		4
        /*000c*/ 	.word	0xfffffffe
	.align		4
        /*0010*/ 	.word	0x00000000
	.align		4
        /*0014*/ 	.word	0xfffffffd
	.align		4
        /*0018*/ 	.word	0x00000000
	.align		4
        /*001c*/ 	.word	0xfffffffc


//--------------------- .text._Z14history_kernelPciPi --------------------------
	.section	.text._Z14history_kernelPciPi,"ax",@progbits
	.align	128
        .global         _Z14history_kernelPciPi
        .type           _Z14history_kernelPciPi,@function
        .size           _Z14history_kernelPciPi,(.L_x_7 - _Z14history_kernelPciPi)
        .other          _Z14history_kernelPciPi,@"STO_CUDA_ENTRY STV_DEFAULT"
_Z14history_kernelPciPi:
.text._Z14history_kernelPciPi:
[----:B------:R-:W-:Y:S01]  /*0000*/  LDC R1, c[0x0][0x37c] ;  /* 0x0000df00ff017b82 */ /* 0x000fe20000000800 */
[----:B------:R-:W0:Y:S07]  /*0010*/  S2R R7, SR_TID.X ;  /* 0x0000000000077919 */ /* 0x000e2e0000002100 */
[----:B------:R-:W1:Y:S01]  /*0020*/  S2UR UR5, SR_CgaCtaId ;  /* 0x00000000000579c3 */ /* 0x000e620000008800 */
[----:B------:R-:W-:Y:S01]  /*0030*/  UMOV UR4, 0x400 ;  /* 0x0000040000047882 */ /* 0x000fe20000000000 */
[----:B------:R-:W2:Y:S01]  /*0040*/  LDCU.64 UR8, c[0x0][0x358] ;  /* 0x00006b00ff0877ac */ /* 0x000ea20008000a00 */
[----:B------:R-:W-:Y:S01]  /*0050*/  BSSY.RECONVERGENT B0, `(.L_x_0) ;  /* 0x000001f000007945 */ /* 0x000fe20003800200 */
[----:B------:R-:W3:Y:S04]  /*0060*/  LDCU UR7, c[0x0][0x388] ;  /* 0x00007100ff0777ac */ /* 0x000ee80008000800 */
[----:B------:R-:W4:Y:S01]  /*0070*/  S2UR UR6, SR_CTAID.X ;  /* 0x00000000000679c3 */ /* 0x000f220000002500 */
[----:B------:R-:W2:Y:S07]  /*0080*/  LDCU.64 UR10, c[0x0][0x380] ;  /* 0x00007000ff0a77ac */ /* 0x000eae0008000a00 */
[----:B------:R-:W4:Y:S01]  /*0090*/  LDC R6, c[0x0][0x360] ;  /* 0x0000d800ff067b82 */ /* 0x000f220000000800 */
[----:B-1----:R-:W-:Y:S01]  /*00a0*/  ULEA UR4, UR5, UR4, 0x18 ;  /* 0x0000000405047291 */ /* 0x002fe2000f8ec0ff */
[----:B------:R-:W1:Y:S01]  /*00b0*/  LDCU UR5, c[0x0][0x388] ;  /* 0x00007100ff0577ac */ /* 0x000e620008000800 */
[----:B0-----:R-:W-:-:S04]  /*00c0*/  ISETP.GT.U32.AND P0, PT, R7, 0x6, PT ;  /* 0x000000060700780c */ /* 0x001fc80003f04070 */
[----:B------:R-:W-:Y:S01]  /*00d0*/  LEA R0, R7, UR4, 0x2 ;  /* 0x0000000407007c11 */ /* 0x000fe2000f8e10ff */
[----:B----4-:R-:W-:-:S08]  /*00e0*/  IMAD R2, R6, UR6, R7 ;  /* 0x0000000606027c24 */ /* 0x010fd0000f8e0207 */
[----:B------:R0:W-:Y:S01]  /*00f0*/  @!P0 STS [R0], RZ ;  /* 0x000000ff00008388 */ /* 0x0001e20000000800 */
[----:B------:R-:W-:Y:S01]  /*0100*/  BAR.SYNC.DEFER_BLOCKING 0x0 ;  /* 0x0000000000007b1d */ /* 0x000fe20000010000 */
[----:B-1----:R-:W-:-:S13]  /*0110*/  ISETP.GE.AND P0, PT, R2, UR5, PT ;  /* 0x0000000502007c0c */ /* 0x002fda000bf06270 */
[----:B0-23--:R-:W-:Y:S05]  /*0120*/  @P0 BRA `(.L_x_1) ;  /* 0x0000000000440947 */ /* 0x00dfea0003800000 */
[----:B------:R-:W0:Y:S01]  /*0130*/  LDCU UR5, c[0x0][0x370] ;  /* 0x00006e00ff0577ac */ /* 0x000e220008000800 */
[----:B------:R-:W-:Y:S02]  /*0140*/  IMAD.MOV.U32 R4, RZ, RZ, R2 ;  /* 0x000000ffff047224 */ /* 0x000fe400078e0002 */
[----:B0-----:R-:W-:-:S07]  /*0150*/  IMAD R5, R6, UR5, RZ ;  /* 0x0000000506057c24 */ /* 0x001fce000f8e02ff */
.L_x_4:
[----:B0-----:R-:W-:-:S04]  /*0160*/  IADD3 R2, P0, PT, R4, UR10, RZ ;  /* 0x0000000a04027c10 */ /* 0x001fc8000ff1e0ff */
[----:B------:R-:W-:-:S05]  /*0170*/  LEA.HI.X.SX32 R3, R4, UR11, 0x1, P0 ;  /* 0x0000000b04037c11 */ /* 0x000fca00080f0eff */
[----:B------:R-:W2:Y:S01]  /*0180*/  LDG.E.U8 R2, desc[UR8][R2.64] ;  /* 0x0000000802027981 */ /* 0x000ea2000c1e1100 */
[----:B------:R-:W-:Y:S01]  /*0190*/  IMAD.IADD R4, R5, 0x1, R4 ;  /* 0x0000000105047824 */ /* 0x000fe200078e0204 */
[----:B------:R-:W-:Y:S04]  /*01a0*/  BSSY.RECONVERGENT B1, `(.L_x_2) ;  /* 0x0000008000017945 */ /* 0x000fe80003800200 */
[----:B------:R-:W-:Y:S01]  /*01b0*/  ISETP.GE.AND P1, PT, R4, UR7, PT ;  /* 0x0000000704007c0c */ /* 0x000fe2000bf26270 */
[----:B--2---:R-:W-:-:S05]  /*01c0*/  VIADD R8, R2, 0xffffff9f ;  /* 0xffffff9f02087836 */ /* 0x004fca0000000000 */
[----:B------:R-:W-:-:S04]  /*01d0*/  LOP3.LUT R6, R8, 0xff, RZ, 0xc0, !PT ;  /* 0x000000ff08067812 */ /* 0x000fc800078ec0ff */
[----:B------:R-:W-:-:S13]  /*01e0*/  ISETP.GT.U32.AND P0, PT, R6, 0x19, PT ;  /* 0x000000190600780c */ /* 0x000fda0003f04070 */
[----:B------:R-:W-:Y:S05]  /*01f0*/  @P0 BRA `(.L_x_3) ;  /* 0x0000000000080947 */ /* 0x000fea0003800000 */
[----:B------:R-:W-:-:S05]  /*0200*/  LOP3.LUT R2, R8, 0xfc, RZ, 0xc0, !PT ;  /* 0x000000fc08027812 */ /* 0x000fca00078ec0ff */
[----:B------:R0:W-:Y:S02]  /*0210*/  ATOMS.POPC.INC.32 RZ, [R2+UR4] ;  /* 0x0000000002ff7f8c */ /* 0x0001e4000d800004 */
.L_x_3:
[----:B------:R-:W-:Y:S05]  /*0220*/  BSYNC.RECONVERGENT B1 ;  /* 0x0000000000017941 */ /* 0x000fea0003800200 */
.L_x_2:
[----:B------:R-:W-:Y:S05]  /*0230*/  @!P1 BRA `(.L_x_4) ;  /* 0xfffffffc00c89947 */ /* 0x000fea000383ffff */
.L_x_1:
[----:B------:R-:W-:Y:S05]  /*0240*/  BSYNC.RECONVERGENT B0 ;  /* 0x0000000000007941 */ /* 0x000fea0003800200 */
.L_x_0:
[----:B------:R-:W-:-:S13]  /*0250*/  ISETP.GT.U32.AND P0, PT, R7, 0x6, PT ;  /* 0x000000060700780c */ /* 0x000fda0003f04070 */
[----:B------:R-:W-:Y:S05]  /*0260*/  @P0 EXIT ;  /* 0x000000000000094d */ /* 0x000fea0003800000 */
[----:B------:R-:W1:Y:S01]  /*0270*/  LDS R5, [R0] ;  /* 0x0000000000057984 */ /* 0x000e620000000800 */
[----:B0-----:R-:W0:Y:S02]  /*0280*/  LDC.64 R2, c[0x0][0x390] ;  /* 0x0000e400ff027b82 */ /* 0x001e240000000a00 */
[----:B0-----:R-:W-:-:S05]  /*0290*/  IMAD.WIDE.U32 R2, R7, 0x4, R2 ;  /* 0x0000000407027825 */ /* 0x001fca00078e0002 */
[----:B-1----:R-:W-:Y:S01]  /*02a0*/  REDG.E.ADD.STRONG.GPU desc[UR8][R2.64], R5 ;  /* 0x000000050200798e */ /* 0x002fe2000c12e108 */
[----:B------:R-:W-:Y:S05]  /*02b0*/  EXIT ;  /* 0x000000000000794d */ /* 0x000fea0003800000 */
.L_x_5:
[----:B------:R-:W-:-:S00]  /*02c0*/  BRA `(.L_x_5) ;  /* 0xfffffffc00fc7947 */ /* 0x000fc0000383ffff */
[----:B------:R-:W-:-:S00]  /*02d0*/  NOP ;  /* 0x0000000000007918 */ /* 0x000fc00000000000 */
        /* <DEDUP_REMOVED lines=10> */
.L_x_7:


//--------------------- .text._Z13inside_kernelPciPi --------------------------
	.section	.text._Z13inside_kernelPciPi,"ax",@progbits
	.align	128
        .global         _Z13inside_kernelPciPi
        .type           _Z13inside_kernelPciPi,@function
        .size           _Z13inside_kernelPciPi,(.L_x_8 - _Z13inside_kernelPciPi)
        .other          _Z13inside_kernelPciPi,@"STO_CUDA_ENTRY STV_DEFAULT"
_Z13inside_kernelPciPi:
.text._Z13inside_kernelPciPi:
[----:B------:R-:W-:Y:S01]  /*0000*/  LDC R1, c[0x0][0x37c] ;  /* 0x0000df00ff017b82 */ /* 0x000fe20000000800 */
[----:B------:R-:W-:Y:S05]  /*0010*/  EXIT ;  /* 0x000000000000794d */ /* 0x000fea0003800000 */
.L_x_6:
        /* <DEDUP_REMOVED lines=14> */
.L_x_8:


//--------------------- .nv.shared._Z14history_kernelPciPi --------------------------
	.section	.nv.shared._Z14history_kernelPciPi,"aw",@nobits
	.sectionflags	@""
	.align	4
.nv.shared._Z14history_kernelPciPi:
	.zero		1052


//--------------------- .nv.shared.reserved.0     --------------------------
	.section	.nv.shared.reserved.0,"aw",@nobits
	.weak		__nv_reservedSMEM_offset_0_alias
	.size		__nv_reservedSMEM_offset_0_alias, 0, 64
	.other		__nv_reservedSMEM_offset_0_alias,@"STO_CUDA_RESERVED_SHARED STV_DEFAULT"
__nv_reservedSMEM_offset_0_alias:
	.zero		0
	.zero		64


//--------------------- .nv.constant0._Z14history_kernelPciPi --------------------------
	.section	.nv.constant0._Z14history_kernelPciPi,"a",@progbits
	.sectionflags	@""
	.align	4
.nv.constant0._Z14history_kernelPciPi:
	.zero		920


//--------------------- .nv.constant0._Z13inside_kernelPciPi --------------------------
	.section	.nv.constant0._Z13inside_kernelPciPi,"a",@progbits
	.sectionflags	@""
	.align	4
.nv.constant0._Z13inside_kernelPciPi:
	.zero		920


//--------------------- SYMBOLS --------------------------

	.type		.nv.reservedSmem.offset0,@object
	.size		.nv.reservedSmem.offset0,0x4
	.type		.nv.reservedSmem.cap,@object
	.size		.nv.reservedSmem.cap,0x4
